//
// Generated by NVIDIA NVVM Compiler
//
// Compiler Build ID: CL-36424714
// Cuda compilation tools, release 13.0, V13.0.88
// Based on NVVM 20.0.0
//

.version 9.0
.target sm_100
.address_size 64

	// .globl	_Z15addMatricesCudaPiS_S_ii

.visible .entry _Z15addMatricesCudaPiS_S_ii(
	.param .u64 .ptr .align 1 _Z15addMatricesCudaPiS_S_ii_param_0,
	.param .u64 .ptr .align 1 _Z15addMatricesCudaPiS_S_ii_param_1,
	.param .u64 .ptr .align 1 _Z15addMatricesCudaPiS_S_ii_param_2,
	.param .u32 _Z15addMatricesCudaPiS_S_ii_param_3,
	.param .u32 _Z15addMatricesCudaPiS_S_ii_param_4
)
{
	.reg .pred 	%p<11>;
	.reg .b32 	%r<45>;
	.reg .b64 	%rd<27>;

	ld.param.u64 	%rd4, [_Z15addMatricesCudaPiS_S_ii_param_0];
	ld.param.u64 	%rd5, [_Z15addMatricesCudaPiS_S_ii_param_1];
	ld.param.u64 	%rd6, [_Z15addMatricesCudaPiS_S_ii_param_2];
	ld.param.u32 	%r17, [_Z15addMatricesCudaPiS_S_ii_param_3];
	ld.param.u32 	%r18, [_Z15addMatricesCudaPiS_S_ii_param_4];
	cvta.to.global.u64 	%rd1, %rd6;
	cvta.to.global.u64 	%rd2, %rd5;
	cvta.to.global.u64 	%rd3, %rd4;
	mov.u32 	%r19, %ntid.x;
	mov.u32 	%r20, %ctaid.x;
	mov.u32 	%r21, %tid.x;
	mad.lo.s32 	%r22, %r19, %r20, %r21;
	mul.lo.s32 	%r1, %r18, %r22;
	add.s32 	%r2, %r1, %r18;
	setp.lt.s32 	%p1, %r18, 1;
	@%p1 bra 	$L__BB0_16;
	mul.lo.s32 	%r3, %r18, %r17;
	add.s32 	%r23, %r1, 1;
	max.s32 	%r4, %r2, %r23;
	sub.s32 	%r24, %r4, %r1;
	and.b32  	%r5, %r24, 3;
	setp.eq.s32 	%p2, %r5, 0;
	mov.u32 	%r43, %r1;
	@%p2 bra 	$L__BB0_6;
	neg.s32 	%r41, %r5;
	mov.u32 	%r43, %r1;
$L__BB0_3:
	.pragma "nounroll";
	setp.ge.s32 	%p3, %r43, %r3;
	@%p3 bra 	$L__BB0_5;
	mul.wide.s32 	%rd7, %r43, 4;
	add.s64 	%rd8, %rd3, %rd7;
	ld.global.u32 	%r25, [%rd8];
	add.s64 	%rd9, %rd2, %rd7;
	ld.global.u32 	%r26, [%rd9];
	add.s32 	%r27, %r26, %r25;
	add.s64 	%rd10, %rd1, %rd7;
	st.global.u32 	[%rd10], %r27;
$L__BB0_5:
	add.s32 	%r43, %r43, 1;
	add.s32 	%r41, %r41, 1;
	setp.ne.s32 	%p4, %r41, 0;
	@%p4 bra 	$L__BB0_3;
$L__BB0_6:
	sub.s32 	%r28, %r1, %r4;
	setp.gt.u32 	%p5, %r28, -4;
	@%p5 bra 	$L__BB0_16;
$L__BB0_7:
	setp.ge.s32 	%p6, %r43, %r3;
	@%p6 bra 	$L__BB0_9;
	mul.wide.s32 	%rd11, %r43, 4;
	add.s64 	%rd12, %rd3, %rd11;
	ld.global.u32 	%r29, [%rd12];
	add.s64 	%rd13, %rd2, %rd11;
	ld.global.u32 	%r30, [%rd13];
	add.s32 	%r31, %r30, %r29;
	add.s64 	%rd14, %rd1, %rd11;
	st.global.u32 	[%rd14], %r31;
$L__BB0_9:
	add.s32 	%r13, %r43, 1;
	setp.ge.s32 	%p7, %r13, %r3;
	@%p7 bra 	$L__BB0_11;
	mul.wide.s32 	%rd15, %r43, 4;
	add.s64 	%rd16, %rd3, %rd15;
	ld.global.u32 	%r32, [%rd16+4];
	add.s64 	%rd17, %rd2, %rd15;
	ld.global.u32 	%r33, [%rd17+4];
	add.s32 	%r34, %r33, %r32;
	add.s64 	%rd18, %rd1, %rd15;
	st.global.u32 	[%rd18+4], %r34;
$L__BB0_11:
	add.s32 	%r14, %r13, 1;
	setp.ge.s32 	%p8, %r14, %r3;
	@%p8 bra 	$L__BB0_13;
	mul.wide.s32 	%rd19, %r43, 4;
	add.s64 	%rd20, %rd3, %rd19;
	ld.global.u32 	%r35, [%rd20+8];
	add.s64 	%rd21, %rd2, %rd19;
	ld.global.u32 	%r36, [%rd21+8];
	add.s32 	%r37, %r36, %r35;
	add.s64 	%rd22, %rd1, %rd19;
	st.global.u32 	[%rd22+8], %r37;
$L__BB0_13:
	add.s32 	%r15, %r14, 1;
	setp.ge.s32 	%p9, %r15, %r3;
	@%p9 bra 	$L__BB0_15;
	mul.wide.s32 	%rd23, %r43, 4;
	add.s64 	%rd24, %rd3, %rd23;
	ld.global.u32 	%r38, [%rd24+12];
	add.s64 	%rd25, %rd2, %rd23;
	ld.global.u32 	%r39, [%rd25+12];
	add.s32 	%r40, %r39, %r38;
	add.s64 	%rd26, %rd1, %rd23;
	st.global.u32 	[%rd26+12], %r40;
$L__BB0_15:
	add.s32 	%r43, %r15, 1;
	setp.lt.s32 	%p10, %r43, %r2;
	@%p10 bra 	$L__BB0_7;
$L__BB0_16:
	ret;

}


// ===== COMPILED SASS (sm_100) =====

	.target	sm_100

	.elftype	@"ET_EXEC"


//--------------------- .note.nv.tkinfo           --------------------------
	.section	.note.nv.tkinfo,"",@"SHT_NOTE"
	.sectionflags	@"SHF_NOTE_NV_TKINFO"
	.tkinfo
        /*0018*/ 	.word	0x00000002
        /*0030*/ 	.string	""
        /*0030*/ 	.string	"ptxas"
        /*0030*/ 	.string	"Cuda compilation tools, release 13.0, V13.0.88"
        /*0030*/ 	.string	"Build cuda_13.0.r13.0/compiler.36424714_0"
        /*0030*/ 	.string	"-arch sm_100 -m 64 "



//--------------------- .note.nv.cuinfo           --------------------------
	.section	.note.nv.cuinfo,"",@"SHT_NOTE"
	.sectionflags	@"SHF_NOTE_NV_CUINFO"
        /*0018*/ 	.short	0x0002
        /*001a*/ 	.short	0x0064
        /*001c*/ 	.short	0x0082
	.zero		2


//--------------------- .nv.info                  --------------------------
	.section	.nv.info,"",@"SHT_CUDA_INFO"
	.align	4


	//----- nvinfo : EIATTR_REGCOUNT
	.align		4
        /*0000*/ 	.byte	0x04, 0x2f
        /*0002*/ 	.short	(.L_1 - .L_0)
	.align		4
.L_0:
        /*0004*/ 	.word	index@(_Z15addMatricesCudaPiS_S_ii)
        /*0008*/ 	.word	0x00000016


	//----- nvinfo : EIATTR_FRAME_SIZE
	.align		4
.L_1:
        /*000c*/ 	.byte	0x04, 0x11
        /*000e*/ 	.short	(.L_3 - .L_2)
	.align		4
.L_2:
        /*0010*/ 	.word	index@(_Z15addMatricesCudaPiS_S_ii)
        /*0014*/ 	.word	0x00000000


	//----- nvinfo : EIATTR_MIN_STACK_SIZE
	.align		4
.L_3:
        /*0018*/ 	.byte	0x04, 0x12
        /*001a*/ 	.short	(.L_5 - .L_4)
	.align		4
.L_4:
        /*001c*/ 	.word	index@(_Z15addMatricesCudaPiS_S_ii)
        /*0020*/ 	.word	0x00000000
.L_5:


//--------------------- .nv.compat                --------------------------
	.section	.nv.compat,"",@"SHT_CUDA_COMPAT_INFO"
	.align	4
        /*0000*/ 	.byte	0x02, 0x09, 0x00, 0x00, 0x02, 0x02, 0x01, 0x00, 0x02, 0x05, 0x05, 0x00, 0x03, 0x07, 0x01, 0x01
        /*0010*/ 	.byte	0x02, 0x03, 0x00, 0x00, 0x02, 0x06, 0x01, 0x00, 0x04, 0x0b, 0x08, 0x00, 0x09, 0x00, 0x00, 0x00
        /*0020*/ 	.byte	0x00, 0x00, 0x00, 0x00


//--------------------- .nv.info._Z15addMatricesCudaPiS_S_ii --------------------------
	.section	.nv.info._Z15addMatricesCudaPiS_S_ii,"",@"SHT_CUDA_INFO"
	.sectionflags	@""
	.align	4


	//----- nvinfo : EIATTR_CUDA_API_VERSION
	.align		4
        /*0000*/ 	.byte	0x04, 0x37
        /*0002*/ 	.short	(.L_7 - .L_6)
.L_6:
        /*0004*/ 	.word	0x00000082


	//----- nvinfo : EIATTR_KPARAM_INFO
	.align		4
.L_7:
        /*0008*/ 	.byte	0x04, 0x17
        /*000a*/ 	.short	(.L_9 - .L_8)
.L_8:
        /*000c*/ 	.word	0x00000000
        /*0010*/ 	.short	0x0004
        /*0012*/ 	.short	0x001c
        /*0014*/ 	.byte	0x00, 0xf0, 0x11, 0x00


	//----- nvinfo : EIATTR_KPARAM_INFO
	.align		4
.L_9:
        /*0018*/ 	.byte	0x04, 0x17
        /*001a*/ 	.short	(.L_11 - .L_10)
.L_10:
        /*001c*/ 	.word	0x00000000
        /*0020*/ 	.short	0x0003
        /*0022*/ 	.short	0x0018
        /*0024*/ 	.byte	0x00, 0xf0, 0x11, 0x00


	//----- nvinfo : EIATTR_KPARAM_INFO
	.align		4
.L_11:
        /*0028*/ 	.byte	0x04, 0x17
        /*002a*/ 	.short	(.L_13 - .L_12)
.L_12:
        /*002c*/ 	.word	0x00000000
        /*0030*/ 	.short	0x0002
        /*0032*/ 	.short	0x0010
        /*0034*/ 	.byte	0x00, 0xf5, 0x21, 0x00


	//----- nvinfo : EIATTR_KPARAM_INFO
	.align		4
.L_13:
        /*0038*/ 	.byte	0x04, 0x17
        /*003a*/ 	.short	(.L_15 - .L_14)
.L_14:
        /*003c*/ 	.word	0x00000000
        /*0040*/ 	.short	0x0001
        /*0042*/ 	.short	0x0008
        /*0044*/ 	.byte	0x00, 0xf5, 0x21, 0x00


	//----- nvinfo : EIATTR_KPARAM_INFO
	.align		4
.L_15:
        /*0048*/ 	.byte	0x04, 0x17
        /*004a*/ 	.short	(.L_17 - .L_16)
.L_16:
        /*004c*/ 	.word	0x00000000
        /*0050*/ 	.short	0x0000
        /*0052*/ 	.short	0x0000
        /*0054*/ 	.byte	0x00, 0xf5, 0x21, 0x00


	//----- nvinfo : EIATTR_SPARSE_MMA_MASK
	.align		4
.L_17:
        /*0058*/ 	.byte	0x03, 0x50
        /*005a*/ 	.short	0x0000


	//----- nvinfo : EIATTR_MAXREG_COUNT
	.align		4
        /*005c*/ 	.byte	0x03, 0x1b
        /*005e*/ 	.short	0x00ff


	//----- nvinfo : EIATTR_MERCURY_ISA_VERSION
	.align		4
        /*0060*/ 	.byte	0x03, 0x5f
        /*0062*/ 	.short	0x0101


	//----- nvinfo : EIATTR_VRC_CTA_INIT_COUNT
	.align		4
        /*0064*/ 	.byte	0x02, 0x4a
	.zero		1
	.zero		1


	//----- nvinfo : EIATTR_EXIT_INSTR_OFFSETS
	.align		4
        /*0068*/ 	.byte	0x04, 0x1c
        /*006a*/ 	.short	(.L_19 - .L_18)


	//   ....[0]....
.L_18:
        /*006c*/ 	.word	0x00000070


	//   ....[1]....
        /*0070*/ 	.word	0x00000250


	//   ....[2]....
        /*0074*/ 	.word	0x00000580


	//----- nvinfo : EIATTR_CRS_STACK_SIZE
	.align		4
.L_19:
        /*0078*/ 	.byte	0x04, 0x1e
        /*007a*/ 	.short	(.L_21 - .L_20)
.L_20:
        /*007c*/ 	.word	0x00000000


	//----- nvinfo : EIATTR_CBANK_PARAM_SIZE
	.align		4
.L_21:
        /*0080*/ 	.byte	0x03, 0x19
        /*0082*/ 	.short	0x0020


	//----- nvinfo : EIATTR_PARAM_CBANK
	.align		4
        /*0084*/ 	.byte	0x04, 0x0a
        /*0086*/ 	.short	(.L_23 - .L_22)
	.align		4
.L_22:
        /*0088*/ 	.word	index@(.nv.constant0._Z15addMatricesCudaPiS_S_ii)
        /*008c*/ 	.short	0x0380
        /*008e*/ 	.short	0x0020


	//----- nvinfo : EIATTR_SW_WAR
	.align		4
.L_23:
        /*0090*/ 	.byte	0x04, 0x36
        /*0092*/ 	.short	(.L_25 - .L_24)
.L_24:
        /*0094*/ 	.word	0x00000008
.L_25:


//--------------------- .nv.callgraph             --------------------------
	.section	.nv.callgraph,"",@"SHT_CUDA_CALLGRAPH"
	.align	4
	.sectionentsize	8
	.align		4
        /*0000*/ 	.word	0x00000000
	.align		4
        /*0004*/ 	.word	0xffffffff
	.align		4
        /*0008*/ 	.word	0x00000000
	.align		4
        /*000c*/ 	.word	0xfffffffe
	.align		4
        /*0010*/ 	.word	0x00000000
	.align		4
        /*0014*/ 	.word	0xfffffffd
	.align		4
        /*0018*/ 	.word	0x00000000
	.align		4
        /*001c*/ 	.word	0xfffffffc


//--------------------- .text._Z15addMatricesCudaPiS_S_ii --------------------------
	.section	.text._Z15addMatricesCudaPiS_S_ii,"ax",@progbits
	.align	128
        .global         _Z15addMatricesCudaPiS_S_ii
        .type           _Z15addMatricesCudaPiS_S_ii,@function
        .size           _Z15addMatricesCudaPiS_S_ii,(.L_x_5 - _Z15addMatricesCudaPiS_S_ii)
        .other          _Z15addMatricesCudaPiS_S_ii,@"STO_CUDA_ENTRY STV_DEFAULT"
_Z15addMatricesCudaPiS_S_ii:
.text._Z15addMatricesCudaPiS_S_ii:
[----:B------:R-:W-:Y:S08]  /*0000*/  LDC R1, c[0x0][0x37c] ;  /* 0x0000df00ff017b82 */ /* 0x000ff00000000800 */
[----:B------:R-:W0:Y:S01]  /*0010*/  LDC R5, c[0x0][0x39c] ;  /* 0x0000e700ff057b82 */ /* 0x000e220000000800 */
[----:B------:R-:W1:Y:S01]  /*0020*/  S2R R0, SR_CTAID.X ;  /* 0x0000000000007919 */ /* 0x000e620000002500 */
[----:B------:R-:W1:Y:S01]  /*0030*/  LDCU UR4, c[0x0][0x360] ;  /* 0x00006c00ff0477ac */ /* 0x000e620008000800 */
[----:B------:R-:W1:Y:S01]  /*0040*/  S2R R3, SR_TID.X ;  /* 0x0000000000037919 */ /* 0x000e620000002100 */
[----:B0-----:R-:W-:Y:S01]  /*0050*/  ISETP.GE.AND P0, PT, R5, 0x1, PT ;  /* 0x000000010500780c */ /* 0x001fe20003f06270 */
[----:B-1----:R-:W-:-:S12]  /*0060*/  IMAD R0, R0, UR4, R3 ;  /* 0x0000000400007c24 */ /* 0x002fd8000f8e0203 */
[----:B------:R-:W-:Y:S05]  /*0070*/  @!P0 EXIT ;  /* 0x000000000000894d */ /* 0x000fea0003800000 */
[-C--:B------:R-:W-:Y:S01]  /*0080*/  IMAD R3, R0, R5.reuse, RZ ;  /* 0x0000000500037224 */ /* 0x080fe200078e02ff */
[----:B------:R-:W0:Y:S01]  /*0090*/  LDCU UR6, c[0x0][0x398] ;  /* 0x00007300ff0677ac */ /* 0x000e220008000800 */
[----:B------:R-:W-:Y:S03]  /*00a0*/  BSSY.RECONVERGENT B0, `(.L_x_0) ;  /* 0x000001a000007945 */ /* 0x000fe60003800200 */
[C---:B------:R-:W-:Y:S01]  /*00b0*/  IADD3 R0, PT, PT, R3.reuse, R5, RZ ;  /* 0x0000000503007210 */ /* 0x040fe20007ffe0ff */
[----:B------:R-:W1:Y:S03]  /*00c0*/  LDCU.64 UR4, c[0x0][0x358] ;  /* 0x00006b00ff0477ac */ /* 0x000e660008000a00 */
[----:B------:R-:W-:-:S04]  /*00d0*/  VIADDMNMX R2, R3, 0x1, R0, !PT ;  /* 0x0000000103027846 */ /* 0x000fc80007800100 */
[C---:B------:R-:W-:Y:S01]  /*00e0*/  IADD3 R4, PT, PT, -R3.reuse, R2, RZ ;  /* 0x0000000203047210 */ /* 0x040fe20007ffe1ff */
[----:B------:R-:W-:-:S03]  /*00f0*/  IMAD.IADD R2, R3, 0x1, -R2 ;  /* 0x0000000103027824 */ /* 0x000fc600078e0a02 */
[----:B------:R-:W-:Y:S02]  /*0100*/  LOP3.LUT P1, R4, R4, 0x3, RZ, 0xc0, !PT ;  /* 0x0000000304047812 */ /* 0x000fe4000782c0ff */
[----:B------:R-:W-:Y:S01]  /*0110*/  ISETP.GT.U32.AND P0, PT, R2, -0x4, PT ;  /* 0xfffffffc0200780c */ /* 0x000fe20003f04070 */
[----:B0-----:R-:W-:-:S10]  /*0120*/  IMAD R2, R5, UR6, RZ ;  /* 0x0000000605027c24 */ /* 0x001fd4000f8e02ff */
[----:B-1----:R-:W-:Y:S05]  /*0130*/  @!P1 BRA `(.L_x_1) ;  /* 0x0000000000409947 */ /* 0x002fea0003800000 */
[----:B------:R-:W-:-:S07]  /*0140*/  IADD3 R10, PT, PT, -R4, RZ, RZ ;  /* 0x000000ff040a7210 */ /* 0x000fce0007ffe1ff */
.L_x_2:
[----:B------:R-:W0:Y:S01]  /*0150*/  LDC.64 R4, c[0x0][0x380] ;  /* 0x0000e000ff047b82 */ /* 0x000e220000000a00 */
[----:B------:R-:W-:-:S07]  /*0160*/  ISETP.GE.AND P1, PT, R3, R2, PT ;  /* 0x000000020300720c */ /* 0x000fce0003f26270 */
[----:B------:R-:W1:Y:S08]  /*0170*/  LDC.64 R6, c[0x0][0x388] ;  /* 0x0000e200ff067b82 */ /* 0x000e700000000a00 */
[----:B------:R-:W2:Y:S01]  /*0180*/  @!P1 LDC.64 R8, c[0x0][0x390] ;  /* 0x0000e400ff089b82 */ /* 0x000ea20000000a00 */
[----:B0-----:R-:W-:-:S06]  /*0190*/  @!P1 IMAD.WIDE R4, R3, 0x4, R4 ;  /* 0x0000000403049825 */ /* 0x001fcc00078e0204 */
[----:B------:R-:W3:Y:S01]  /*01a0*/  @!P1 LDG.E R4, desc[UR4][R4.64] ;  /* 0x0000000404049981 */ /* 0x000ee2000c1e1900 */
[----:B-1----:R-:W-:-:S06]  /*01b0*/  @!P1 IMAD.WIDE R6, R3, 0x4, R6 ;  /* 0x0000000403069825 */ /* 0x002fcc00078e0206 */
[----:B------:R-:W3:Y:S01]  /*01c0*/  @!P1 LDG.E R7, desc[UR4][R6.64] ;  /* 0x0000000406079981 */ /* 0x000ee2000c1e1900 */
[----:B------:R-:W-:Y:S02]  /*01d0*/  VIADD R10, R10, 0x1 ;  /* 0x000000010a0a7836 */ /* 0x000fe40000000000 */
[C---:B--2---:R-:W-:Y:S01]  /*01e0*/  @!P1 IMAD.WIDE R8, R3.reuse, 0x4, R8 ;  /* 0x0000000403089825 */ /* 0x044fe200078e0208 */
[----:B------:R-:W-:Y:S02]  /*01f0*/  IADD3 R3, PT, PT, R3, 0x1, RZ ;  /* 0x0000000103037810 */ /* 0x000fe40007ffe0ff */
[----:B---3--:R-:W-:-:S05]  /*0200*/  @!P1 IADD3 R11, PT, PT, R4, R7, RZ ;  /* 0x00000007040b9210 */ /* 0x008fca0007ffe0ff */
[----:B------:R0:W-:Y:S01]  /*0210*/  @!P1 STG.E desc[UR4][R8.64], R11 ;  /* 0x0000000b08009986 */ /* 0x0001e2000c101904 */
[----:B------:R-:W-:-:S13]  /*0220*/  ISETP.NE.AND P1, PT, R10, RZ, PT ;  /* 0x000000ff0a00720c */ /* 0x000fda0003f25270 */
[----:B0-----:R-:W-:Y:S05]  /*0230*/  @P1 BRA `(.L_x_2) ;  /* 0xfffffffc00c41947 */ /* 0x001fea000383ffff */
.L_x_1:
[----:B------:R-:W-:Y:S05]  /*0240*/  BSYNC.RECONVERGENT B0 ;  /* 0x0000000000007941 */ /* 0x000fea0003800200 */
.L_x_0:
[----:B------:R-:W-:Y:S05]  /*0250*/  @P0 EXIT ;  /* 0x000000000000094d */ /* 0x000fea0003800000 */
.L_x_3:
[----:B------:R-:W0:Y:S01]  /*0260*/  LDC.64 R4, c[0x0][0x380] ;  /* 0x0000e000ff047b82 */ /* 0x000e220000000a00 */
[----:B------:R-:W-:-:S07]  /*0270*/  ISETP.GE.AND P1, PT, R3, R2, PT ;  /* 0x000000020300720c */ /* 0x000fce0003f26270 */
[----:B------:R-:W1:Y:S01]  /*0280*/  LDC.64 R6, c[0x0][0x388] ;  /* 0x0000e200ff067b82 */ /* 0x000e620000000a00 */
[----:B------:R-:W-:-:S07]  /*0290*/  IADD3 R15, PT, PT, R3, 0x1, RZ ;  /* 0x00000001030f7810 */ /* 0x000fce0007ffe0ff */
[----:B------:R-:W2:Y:S01]  /*02a0*/  @!P1 LDC.64 R8, c[0x0][0x390] ;  /* 0x0000e400ff089b82 */ /* 0x000ea20000000a00 */
[----:B0-----:R-:W-:-:S07]  /*02b0*/  @!P1 IMAD.WIDE R4, R3, 0x4, R4 ;  /* 0x0000000403049825 */ /* 0x001fce00078e0204 */
[----:B------:R-:W0:Y:S01]  /*02c0*/  LDC.64 R10, c[0x0][0x380] ;  /* 0x0000e000ff0a7b82 */ /* 0x000e220000000a00 */
[----:B------:R-:W3:Y:S01]  /*02d0*/  @!P1 LDG.E R4, desc[UR4][R4.64] ;  /* 0x0000000404049981 */ /* 0x000ee2000c1e1900 */
[----:B-1----:R-:W-:-:S06]  /*02e0*/  @!P1 IMAD.WIDE R6, R3, 0x4, R6 ;  /* 0x0000000403069825 */ /* 0x002fcc00078e0206 */
[----:B------:R-:W1:Y:S01]  /*02f0*/  LDC.64 R12, c[0x0][0x388] ;  /* 0x0000e200ff0c7b82 */ /* 0x000e620000000a00 */
[----:B------:R-:W3:Y:S01]  /*0300*/  @!P1 LDG.E R7, desc[UR4][R6.64] ;  /* 0x0000000406079981 */ /* 0x000ee2000c1e1900 */
[----:B------:R-:W-:Y:S01]  /*0310*/  ISETP.GE.AND P0, PT, R15, R2, PT ;  /* 0x000000020f00720c */ /* 0x000fe20003f06270 */
[----:B--2---:R-:W-:-:S05]  /*0320*/  @!P1 IMAD.WIDE R8, R3, 0x4, R8 ;  /* 0x0000000403089825 */ /* 0x004fca00078e0208 */
[----:B------:R-:W2:Y:S07]  /*0330*/  LDC.64 R14, c[0x0][0x388] ;  /* 0x0000e200ff0e7b82 */ /* 0x000eae0000000a00 */
[----:B0-----:R-:W-:-:S04]  /*0340*/  @!P0 IMAD.WIDE R10, R3, 0x4, R10 ;  /* 0x00000004030a8825 */ /* 0x001fc800078e020a */
[----:B-1----:R-:W-:-:S04]  /*0350*/  @!P0 IMAD.WIDE R12, R3, 0x4, R12 ;  /* 0x00000004030c8825 */ /* 0x002fc800078e020c */
[----:B---3--:R-:W-:Y:S02]  /*0360*/  @!P1 IMAD.IADD R17, R4, 0x1, R7 ;  /* 0x0000000104119824 */ /* 0x008fe400078e0207 */
[----:B------:R-:W0:Y:S03]  /*0370*/  @!P0 LDC.64 R4, c[0x0][0x390] ;  /* 0x0000e400ff048b82 */ /* 0x000e260000000a00 */
[----:B------:R1:W-:Y:S04]  /*0380*/  @!P1 STG.E desc[UR4][R8.64], R17 ;  /* 0x0000001108009986 */ /* 0x0003e8000c101904 */
[----:B------:R-:W3:Y:S01]  /*0390*/  @!P0 LDG.E R10, desc[UR4][R10.64+0x4] ;  /* 0x000004040a0a8981 */ /* 0x000ee2000c1e1900 */
[----:B------:R-:W4:Y:S03]  /*03a0*/  LDC.64 R6, c[0x0][0x380] ;  /* 0x0000e000ff067b82 */ /* 0x000f260000000a00 */
[----:B------:R-:W3:Y:S01]  /*03b0*/  @!P0 LDG.E R13, desc[UR4][R12.64+0x4] ;  /* 0x000004040c0d8981 */ /* 0x000ee2000c1e1900 */
[----:B------:R-:W-:-:S04]  /*03c0*/  IADD3 R19, PT, PT, R3, 0x2, RZ ;  /* 0x0000000203137810 */ /* 0x000fc80007ffe0ff */
[----:B------:R-:W-:Y:S01]  /*03d0*/  ISETP.GE.AND P1, PT, R19, R2, PT ;  /* 0x000000021300720c */ /* 0x000fe20003f26270 */
[----:B0-----:R-:W-:-:S12]  /*03e0*/  @!P0 IMAD.WIDE R4, R3, 0x4, R4 ;  /* 0x0000000403048825 */ /* 0x001fd800078e0204 */
[C---:B--2---:R-:W-:Y:S01]  /*03f0*/  @!P1 IMAD.WIDE R14, R3.reuse, 0x4, R14 ;  /* 0x00000004030e9825 */ /* 0x044fe200078e020e */
[----:B-1----:R-:W0:Y:S03]  /*0400*/  @!P1 LDC.64 R8, c[0x0][0x390] ;  /* 0x0000e400ff089b82 */ /* 0x002e260000000a00 */
[----:B----4-:R-:W-:Y:S01]  /*0410*/  @!P1 IMAD.WIDE R6, R3, 0x4, R6 ;  /* 0x0000000403069825 */ /* 0x010fe200078e0206 */
[----:B---3--:R-:W-:-:S04]  /*0420*/  @!P0 IADD3 R19, PT, PT, R10, R13, RZ ;  /* 0x0000000d0a138210 */ /* 0x008fc80007ffe0ff */
[----:B------:R-:W1:Y:S01]  /*0430*/  LDC.64 R10, c[0x0][0x380] ;  /* 0x0000e000ff0a7b82 */ /* 0x000e620000000a00 */
[----:B------:R2:W-:Y:S04]  /*0440*/  @!P0 STG.E desc[UR4][R4.64+0x4], R19 ;  /* 0x0000041304008986 */ /* 0x0005e8000c101904 */
[----:B------:R-:W3:Y:S03]  /*0450*/  @!P1 LDG.E R6, desc[UR4][R6.64+0x8] ;  /* 0x0000080406069981 */ /* 0x000ee6000c1e1900 */
[----:B------:R-:W4:Y:S01]  /*0460*/  LDC.64 R12, c[0x0][0x388] ;  /* 0x0000e200ff0c7b82 */ /* 0x000f220000000a00 */
[----:B------:R-:W3:Y:S01]  /*0470*/  @!P1 LDG.E R15, desc[UR4][R14.64+0x8] ;  /* 0x000008040e0f9981 */ /* 0x000ee2000c1e1900 */
[----:B------:R-:W-:-:S05]  /*0480*/  VIADD R17, R3, 0x3 ;  /* 0x0000000303117836 */ /* 0x000fca0000000000 */
[----:B------:R-:W-:Y:S01]  /*0490*/  ISETP.GE.AND P0, PT, R17, R2, PT ;  /* 0x000000021100720c */ /* 0x000fe20003f06270 */
[----:B0-----:R-:W-:-:S12]  /*04a0*/  @!P1 IMAD.WIDE R8, R3, 0x4, R8 ;  /* 0x0000000403089825 */ /* 0x001fd800078e0208 */
[C---:B-1----:R-:W-:Y:S01]  /*04b0*/  @!P0 IMAD.WIDE R10, R3.reuse, 0x4, R10 ;  /* 0x00000004030a8825 */ /* 0x042fe200078e020a */
[----:B--2---:R-:W0:Y:S03]  /*04c0*/  @!P0 LDC.64 R4, c[0x0][0x390] ;  /* 0x0000e400ff048b82 */ /* 0x004e260000000a00 */
[----:B----4-:R-:W-:Y:S01]  /*04d0*/  @!P0 IMAD.WIDE R12, R3, 0x4, R12 ;  /* 0x00000004030c8825 */ /* 0x010fe200078e020c */
[----:B---3--:R-:W-:-:S05]  /*04e0*/  @!P1 IADD3 R17, PT, PT, R6, R15, RZ ;  /* 0x0000000f06119210 */ /* 0x008fca0007ffe0ff */
[----:B------:R1:W-:Y:S04]  /*04f0*/  @!P1 STG.E desc[UR4][R8.64+0x8], R17 ;  /* 0x0000081108009986 */ /* 0x0003e8000c101904 */
[----:B------:R-:W2:Y:S04]  /*0500*/  @!P0 LDG.E R10, desc[UR4][R10.64+0xc] ;  /* 0x00000c040a0a8981 */ /* 0x000ea8000c1e1900 */
[----:B------:R-:W2:Y:S01]  /*0510*/  @!P0 LDG.E R13, desc[UR4][R12.64+0xc] ;  /* 0x00000c040c0d8981 */ /* 0x000ea2000c1e1900 */
[C---:B0-----:R-:W-:Y:S01]  /*0520*/  @!P0 IMAD.WIDE R4, R3.reuse, 0x4, R4 ;  /* 0x0000000403048825 */ /* 0x041fe200078e0204 */
[----:B------:R-:W-:-:S02]  /*0530*/  IADD3 R3, PT, PT, R3, 0x4, RZ ;  /* 0x0000000403037810 */ /* 0x000fc40007ffe0ff */
[----:B--2---:R-:W-:-:S05]  /*0540*/  @!P0 IADD3 R7, PT, PT, R10, R13, RZ ;  /* 0x0000000d0a078210 */ /* 0x004fca0007ffe0ff */
[----:B------:R1:W-:Y:S01]  /*0550*/  @!P0 STG.E desc[UR4][R4.64+0xc], R7 ;  /* 0x00000c0704008986 */ /* 0x0003e2000c101904 */
[----:B------:R-:W-:-:S13]  /*0560*/  ISETP.GE.AND P0, PT, R3, R0, PT ;  /* 0x000000000300720c */ /* 0x000fda0003f06270 */
[----:B-1----:R-:W-:Y:S05]  /*0570*/  @!P0 BRA `(.L_x_3) ;  /* 0xfffffffc00388947 */ /* 0x002fea000383ffff */
[----:B------:R-:W-:Y:S05]  /*0580*/  EXIT ;  /* 0x000000000000794d */ /* 0x000fea0003800000 */
.L_x_4:
[----:B------:R-:W-:-:S00]  /*0590*/  BRA `(.L_x_4) ;  /* 0xfffffffc00fc7947 */ /* 0x000fc0000383ffff */
[----:B------:R-:W-:-:S00]  /*05a0*/  NOP ;  /* 0x0000000000007918 */ /* 0x000fc00000000000 */
        /* <DEDUP_REMOVED lines=13> */
.L_x_5:


//--------------------- .nv.shared.reserved.0     --------------------------
	.section	.nv.shared.reserved.0,"aw",@nobits
	.weak		__nv_reservedSMEM_offset_0_alias
	.size		__nv_reservedSMEM_offset_0_alias, 0, 64
	.other		__nv_reservedSMEM_offset_0_alias,@"STO_CUDA_RESERVED_SHARED STV_DEFAULT"
__nv_reservedSMEM_offset_0_alias:
	.zero		0
	.zero		64


//--------------------- .nv.constant0._Z15addMatricesCudaPiS_S_ii --------------------------
	.section	.nv.constant0._Z15addMatricesCudaPiS_S_ii,"a",@progbits
	.sectionflags	@""
	.align	4
.nv.constant0._Z15addMatricesCudaPiS_S_ii:
	.zero		928


//--------------------- SYMBOLS --------------------------

	.type		.nv.reservedSmem.offset0,@object
	.size		.nv.reservedSmem.offset0,0x4
